//
// Generated by NVIDIA NVVM Compiler
//
// Compiler Build ID: CL-36424714
// Cuda compilation tools, release 13.0, V13.0.88
// Based on NVVM 20.0.0
//

.version 9.0
.target sm_100
.address_size 64

	// .globl	_Z4cubePiS_

.visible .entry _Z4cubePiS_(
	.param .u64 .ptr .align 1 _Z4cubePiS__param_0,
	.param .u64 .ptr .align 1 _Z4cubePiS__param_1
)
{
	.reg .pred 	%p<2>;
	.reg .b32 	%r<5>;
	.reg .b64 	%rd<8>;

	ld.param.u64 	%rd1, [_Z4cubePiS__param_0];
	ld.param.u64 	%rd2, [_Z4cubePiS__param_1];
	mov.u32 	%r1, %tid.x;
	setp.gt.u32 	%p1, %r1, 49;
	@%p1 bra 	$L__BB0_2;
	cvta.to.global.u64 	%rd3, %rd1;
	cvta.to.global.u64 	%rd4, %rd2;
	mul.wide.u32 	%rd5, %r1, 4;
	add.s64 	%rd6, %rd3, %rd5;
	ld.global.u32 	%r2, [%rd6];
	mul.lo.s32 	%r3, %r2, %r2;
	mul.lo.s32 	%r4, %r3, %r2;
	add.s64 	%rd7, %rd4, %rd5;
	st.global.u32 	[%rd7], %r4;
$L__BB0_2:
	ret;

}


// ===== COMPILED SASS (sm_100) =====

	.target	sm_100

	.elftype	@"ET_EXEC"


//--------------------- .note.nv.tkinfo           --------------------------
	.section	.note.nv.tkinfo,"",@"SHT_NOTE"
	.sectionflags	@"SHF_NOTE_NV_TKINFO"
	.tkinfo
        /*0018*/ 	.word	0x00000002
        /*0030*/ 	.string	""
        /*0030*/ 	.string	"ptxas"
        /*0030*/ 	.string	"Cuda compilation tools, release 13.0, V13.0.88"
        /*0030*/ 	.string	"Build cuda_13.0.r13.0/compiler.36424714_0"
        /*0030*/ 	.string	"-arch sm_100 -m 64 "



//--------------------- .note.nv.cuinfo           --------------------------
	.section	.note.nv.cuinfo,"",@"SHT_NOTE"
	.sectionflags	@"SHF_NOTE_NV_CUINFO"
        /*0018*/ 	.short	0x0002
        /*001a*/ 	.short	0x0064
        /*001c*/ 	.short	0x0082
	.zero		2


//--------------------- .nv.info                  --------------------------
	.section	.nv.info,"",@"SHT_CUDA_INFO"
	.align	4


	//----- nvinfo : EIATTR_REGCOUNT
	.align		4
        /*0000*/ 	.byte	0x04, 0x2f
        /*0002*/ 	.short	(.L_1 - .L_0)
	.align		4
.L_0:
        /*0004*/ 	.word	index@(_Z4cubePiS_)
        /*0008*/ 	.word	0x0000000c


	//----- nvinfo : EIATTR_FRAME_SIZE
	.align		4
.L_1:
        /*000c*/ 	.byte	0x04, 0x11
        /*000e*/ 	.short	(.L_3 - .L_2)
	.align		4
.L_2:
        /*0010*/ 	.word	index@(_Z4cubePiS_)
        /*0014*/ 	.word	0x00000000


	//----- nvinfo : EIATTR_MIN_STACK_SIZE
	.align		4
.L_3:
        /*0018*/ 	.byte	0x04, 0x12
        /*001a*/ 	.short	(.L_5 - .L_4)
	.align		4
.L_4:
        /*001c*/ 	.word	index@(_Z4cubePiS_)
        /*0020*/ 	.word	0x00000000
.L_5:


//--------------------- .nv.compat                --------------------------
	.section	.nv.compat,"",@"SHT_CUDA_COMPAT_INFO"
	.align	4
        /*0000*/ 	.byte	0x02, 0x09, 0x00, 0x00, 0x02, 0x02, 0x01, 0x00, 0x02, 0x05, 0x05, 0x00, 0x03, 0x07, 0x01, 0x01
        /*0010*/ 	.byte	0x02, 0x03, 0x00, 0x00, 0x02, 0x06, 0x01, 0x00, 0x04, 0x0b, 0x08, 0x00, 0x09, 0x00, 0x00, 0x00
        /*0020*/ 	.byte	0x00, 0x00, 0x00, 0x00


//--------------------- .nv.info._Z4cubePiS_      --------------------------
	.section	.nv.info._Z4cubePiS_,"",@"SHT_CUDA_INFO"
	.sectionflags	@""
	.align	4


	//----- nvinfo : EIATTR_CUDA_API_VERSION
	.align		4
        /*0000*/ 	.byte	0x04, 0x37
        /*0002*/ 	.short	(.L_7 - .L_6)
.L_6:
        /*0004*/ 	.word	0x00000082


	//----- nvinfo : EIATTR_KPARAM_INFO
	.align		4
.L_7:
        /*0008*/ 	.byte	0x04, 0x17
        /*000a*/ 	.short	(.L_9 - .L_8)
.L_8:
        /*000c*/ 	.word	0x00000000
        /*0010*/ 	.short	0x0001
        /*0012*/ 	.short	0x0008
        /*0014*/ 	.byte	0x00, 0xf5, 0x21, 0x00


	//----- nvinfo : EIATTR_KPARAM_INFO
	.align		4
.L_9:
        /*0018*/ 	.byte	0x04, 0x17
        /*001a*/ 	.short	(.L_11 - .L_10)
.L_10:
        /*001c*/ 	.word	0x00000000
        /*0020*/ 	.short	0x0000
        /*0022*/ 	.short	0x0000
        /*0024*/ 	.byte	0x00, 0xf5, 0x21, 0x00


	//----- nvinfo : EIATTR_SPARSE_MMA_MASK
	.align		4
.L_11:
        /*0028*/ 	.byte	0x03, 0x50
        /*002a*/ 	.short	0x0000


	//----- nvinfo : EIATTR_MAXREG_COUNT
	.align		4
        /*002c*/ 	.byte	0x03, 0x1b
        /*002e*/ 	.short	0x00ff


	//----- nvinfo : EIATTR_MERCURY_ISA_VERSION
	.align		4
        /*0030*/ 	.byte	0x03, 0x5f
        /*0032*/ 	.short	0x0101


	//----- nvinfo : EIATTR_VRC_CTA_INIT_COUNT
	.align		4
        /*0034*/ 	.byte	0x02, 0x4a
	.zero		1
	.zero		1


	//----- nvinfo : EIATTR_EXIT_INSTR_OFFSETS
	.align		4
        /*0038*/ 	.byte	0x04, 0x1c
        /*003a*/ 	.short	(.L_13 - .L_12)


	//   ....[0]....
.L_12:
        /*003c*/ 	.word	0x00000030


	//   ....[1]....
        /*0040*/ 	.word	0x000000d0


	//----- nvinfo : EIATTR_CBANK_PARAM_SIZE
	.align		4
.L_13:
        /*0044*/ 	.byte	0x03, 0x19
        /*0046*/ 	.short	0x0010


	//----- nvinfo : EIATTR_PARAM_CBANK
	.align		4
        /*0048*/ 	.byte	0x04, 0x0a
        /*004a*/ 	.short	(.L_15 - .L_14)
	.align		4
.L_14:
        /*004c*/ 	.word	index@(.nv.constant0._Z4cubePiS_)
        /*0050*/ 	.short	0x0380
        /*0052*/ 	.short	0x0010


	//----- nvinfo : EIATTR_SW_WAR
	.align		4
.L_15:
        /*0054*/ 	.byte	0x04, 0x36
        /*0056*/ 	.short	(.L_17 - .L_16)
.L_16:
        /*0058*/ 	.word	0x00000008
.L_17:


//--------------------- .nv.callgraph             --------------------------
	.section	.nv.callgraph,"",@"SHT_CUDA_CALLGRAPH"
	.align	4
	.sectionentsize	8
	.align		4
        /*0000*/ 	.word	0x00000000
	.align		4
        /*0004*/ 	.word	0xffffffff
	.align		4
        /*0008*/ 	.word	0x00000000
	.align		4
        /*000c*/ 	.word	0xfffffffe
	.align		4
        /*0010*/ 	.word	0x00000000
	.align		4
        /*0014*/ 	.word	0xfffffffd
	.align		4
        /*0018*/ 	.word	0x00000000
	.align		4
        /*001c*/ 	.word	0xfffffffc


//--------------------- .text._Z4cubePiS_         --------------------------
	.section	.text._Z4cubePiS_,"ax",@progbits
	.align	128
        .global         _Z4cubePiS_
        .type           _Z4cubePiS_,@function
        .size           _Z4cubePiS_,(.L_x_1 - _Z4cubePiS_)
        .other          _Z4cubePiS_,@"STO_CUDA_ENTRY STV_DEFAULT"
_Z4cubePiS_:
.text._Z4cubePiS_:
[----:B------:R-:W-:Y:S01]  /*0000*/  LDC R1, c[0x0][0x37c] ;  /* 0x0000df00ff017b82 */ /* 0x000fe20000000800 */
[----:B------:R-:W0:Y:S02]  /*0010*/  S2R R9, SR_TID.X ;  /* 0x0000000000097919 */ /* 0x000e240000002100 */
[----:B0-----:R-:W-:-:S13]  /*0020*/  ISETP.GT.U32.AND P0, PT, R9, 0x31, PT ;  /* 0x000000310900780c */ /* 0x001fda0003f04070 */
[----:B------:R-:W-:Y:S05]  /*0030*/  @P0 EXIT ;  /* 0x000000000000094d */ /* 0x000fea0003800000 */
[----:B------:R-:W0:Y:S01]  /*0040*/  LDC.64 R2, c[0x0][0x380] ;  /* 0x0000e000ff027b82 */ /* 0x000e220000000a00 */
[----:B------:R-:W1:Y:S07]  /*0050*/  LDCU.64 UR4, c[0x0][0x358] ;  /* 0x00006b00ff0477ac */ /* 0x000e6e0008000a00 */
[----:B------:R-:W2:Y:S01]  /*0060*/  LDC.64 R4, c[0x0][0x388] ;  /* 0x0000e200ff047b82 */ /* 0x000ea20000000a00 */
[----:B0-----:R-:W-:-:S06]  /*0070*/  IMAD.WIDE.U32 R2, R9, 0x4, R2 ;  /* 0x0000000409027825 */ /* 0x001fcc00078e0002 */
[----:B-1----:R-:W3:Y:S01]  /*0080*/  LDG.E R2, desc[UR4][R2.64] ;  /* 0x0000000402027981 */ /* 0x002ee2000c1e1900 */
[----:B--2---:R-:W-:-:S04]  /*0090*/  IMAD.WIDE.U32 R4, R9, 0x4, R4 ;  /* 0x0000000409047825 */ /* 0x004fc800078e0004 */
[----:B---3--:R-:W-:-:S04]  /*00a0*/  IMAD R7, R2, R2, RZ ;  /* 0x0000000202077224 */ /* 0x008fc800078e02ff */
[----:B------:R-:W-:-:S05]  /*00b0*/  IMAD R7, R2, R7, RZ ;  /* 0x0000000702077224 */ /* 0x000fca00078e02ff */
[----:B------:R-:W-:Y:S01]  /*00c0*/  STG.E desc[UR4][R4.64], R7 ;  /* 0x0000000704007986 */ /* 0x000fe2000c101904 */
[----:B------:R-:W-:Y:S05]  /*00d0*/  EXIT ;  /* 0x000000000000794d */ /* 0x000fea0003800000 */
.L_x_0:
[----:B------:R-:W-:-:S00]  /*00e0*/  BRA `(.L_x_0) ;  /* 0xfffffffc00fc7947 */ /* 0x000fc0000383ffff */
[----:B------:R-:W-:-:S00]  /*00f0*/  NOP ;  /* 0x0000000000007918 */ /* 0x000fc00000000000 */
        /* <DEDUP_REMOVED lines=8> */
.L_x_1:


//--------------------- .nv.shared.reserved.0     --------------------------
	.section	.nv.shared.reserved.0,"aw",@nobits
	.weak		__nv_reservedSMEM_offset_0_alias
	.size		__nv_reservedSMEM_offset_0_alias, 0, 64
	.other		__nv_reservedSMEM_offset_0_alias,@"STO_CUDA_RESERVED_SHARED STV_DEFAULT"
__nv_reservedSMEM_offset_0_alias:
	.zero		0
	.zero		64


//--------------------- .nv.constant0._Z4cubePiS_ --------------------------
	.section	.nv.constant0._Z4cubePiS_,"a",@progbits
	.sectionflags	@""
	.align	4
.nv.constant0._Z4cubePiS_:
	.zero		912


//--------------------- SYMBOLS --------------------------

	.type		.nv.reservedSmem.offset0,@object
	.size		.nv.reservedSmem.offset0,0x4
